	.headerflags	@"EF_CUDA_TEXMODE_UNIFIED EF_CUDA_64BIT_ADDRESS EF_CUDA_ACCELERATORS EF_CUDA_SM90 EF_CUDA_VIRTUAL_SM(EF_CUDA_SM90)"
	.elftype	@"ET_EXEC"


//--------------------- .nv.info                  --------------------------
	.section	.nv.info,"",@"SHT_CUDA_INFO"
	.align	4


	//----- nvinfo : EIATTR_REGCOUNT
	.align		4
        /*0000*/ 	.byte	0x04, 0x2f
        /*0002*/ 	.short	(.L_1 - .L_0)
	.align		4
.L_0:
        /*0004*/ 	.word	index@(triton_poi_fused_add_convolution_2)
        /*0008*/ 	.word	0x0000002f


	//----- nvinfo : EIATTR_MIN_STACK_SIZE
	.align		4
.L_1:
        /*000c*/ 	.byte	0x04, 0x12
        /*000e*/ 	.short	(.L_3 - .L_2)
	.align		4
.L_2:
        /*0010*/ 	.word	index@(triton_poi_fused_add_convolution_2)
        /*0014*/ 	.word	0x00000000


	//----- nvinfo : EIATTR_FRAME_SIZE
	.align		4
.L_3:
        /*0018*/ 	.byte	0x04, 0x11
        /*001a*/ 	.short	(.L_5 - .L_4)
	.align		4
.L_4:
        /*001c*/ 	.word	index@(triton_poi_fused_add_convolution_2)
        /*0020*/ 	.word	0x00000000


	//----- nvinfo : EIATTR_MIN_STACK_SIZE
	.align		4
.L_5:
        /*0024*/ 	.byte	0x04, 0x12
        /*0026*/ 	.short	(.L_7 - .L_6)
	.align		4
.L_6:
        /*0028*/ 	.word	index@(triton_poi_fused_add_convolution_2)
        /*002c*/ 	.word	0x00000000
.L_7:


//--------------------- .nv.info.triton_poi_fused_add_convolution_2 --------------------------
	.section	.nv.info.triton_poi_fused_add_convolution_2,"",@"SHT_CUDA_INFO"
	.sectionflags	@""
	.align	4


	//----- nvinfo : EIATTR_CUDA_API_VERSION
	.align		4
        /*0000*/ 	.byte	0x04, 0x37
        /*0002*/ 	.short	(.L_9 - .L_8)
.L_8:
        /*0004*/ 	.word	0x0000007c


	//----- nvinfo : EIATTR_KPARAM_INFO
	.align		4
.L_9:
        /*0008*/ 	.byte	0x04, 0x17
        /*000a*/ 	.short	(.L_11 - .L_10)
.L_10:
        /*000c*/ 	.word	0x00000000
        /*0010*/ 	.short	0x0005
        /*0012*/ 	.short	0x0024
        /*0014*/ 	.byte	0x00, 0xf0, 0x11, 0x00


	//----- nvinfo : EIATTR_KPARAM_INFO
	.align		4
.L_11:
        /*0018*/ 	.byte	0x04, 0x17
        /*001a*/ 	.short	(.L_13 - .L_12)
.L_12:
        /*001c*/ 	.word	0x00000000
        /*0020*/ 	.short	0x0004
        /*0022*/ 	.short	0x0020
        /*0024*/ 	.byte	0x00, 0xf0, 0x11, 0x00


	//----- nvinfo : EIATTR_KPARAM_INFO
	.align		4
.L_13:
        /*0028*/ 	.byte	0x04, 0x17
        /*002a*/ 	.short	(.L_15 - .L_14)
.L_14:
        /*002c*/ 	.word	0x00000000
        /*0030*/ 	.short	0x0003
        /*0032*/ 	.short	0x0018
        /*0034*/ 	.byte	0x00, 0xf4, 0x21, 0x00


	//----- nvinfo : EIATTR_KPARAM_INFO
	.align		4
.L_15:
        /*0038*/ 	.byte	0x04, 0x17
        /*003a*/ 	.short	(.L_17 - .L_16)
.L_16:
        /*003c*/ 	.word	0x00000000
        /*0040*/ 	.short	0x0002
        /*0042*/ 	.short	0x0010
        /*0044*/ 	.byte	0x00, 0xf4, 0x21, 0x00


	//----- nvinfo : EIATTR_KPARAM_INFO
	.align		4
.L_17:
        /*0048*/ 	.byte	0x04, 0x17
        /*004a*/ 	.short	(.L_19 - .L_18)
.L_18:
        /*004c*/ 	.word	0x00000000
        /*0050*/ 	.short	0x0001
        /*0052*/ 	.short	0x0008
        /*0054*/ 	.byte	0x00, 0xf4, 0x21, 0x00


	//----- nvinfo : EIATTR_KPARAM_INFO
	.align		4
.L_19:
        /*0058*/ 	.byte	0x04, 0x17
        /*005a*/ 	.short	(.L_21 - .L_20)
.L_20:
        /*005c*/ 	.word	0x00000000
        /*0060*/ 	.short	0x0000
        /*0062*/ 	.short	0x0000
        /*0064*/ 	.byte	0x00, 0xf4, 0x21, 0x00


	//----- nvinfo : EIATTR_SPARSE_MMA_MASK
	.align		4
.L_21:
        /*0068*/ 	.byte	0x03, 0x50
        /*006a*/ 	.short	0x0000


	//----- nvinfo : EIATTR_MAXREG_COUNT
	.align		4
        /*006c*/ 	.byte	0x03, 0x1b
        /*006e*/ 	.short	0x00ff


	//----- nvinfo : EIATTR_EXIT_INSTR_OFFSETS
	.align		4
        /*0070*/ 	.byte	0x04, 0x1c
        /*0072*/ 	.short	(.L_23 - .L_22)


	//   ....[0]....
.L_22:
        /*0074*/ 	.word	0x00000ba0


	//----- nvinfo : EIATTR_REQNTID
	.align		4
.L_23:
        /*0078*/ 	.byte	0x04, 0x10
        /*007a*/ 	.short	(.L_25 - .L_24)
.L_24:
        /*007c*/ 	.word	0x00000100
        /*0080*/ 	.word	0x00000001
        /*0084*/ 	.word	0x00000001


	//----- nvinfo : EIATTR_CBANK_PARAM_SIZE
	.align		4
.L_25:
        /*0088*/ 	.byte	0x03, 0x19
        /*008a*/ 	.short	0x0028


	//----- nvinfo : EIATTR_PARAM_CBANK
	.align		4
        /*008c*/ 	.byte	0x04, 0x0a
        /*008e*/ 	.short	(.L_27 - .L_26)
	.align		4
.L_26:
        /*0090*/ 	.word	index@(.nv.constant0.triton_poi_fused_add_convolution_2)
        /*0094*/ 	.short	0x0210
        /*0096*/ 	.short	0x0028


	//----- nvinfo : EIATTR_SW_WAR
	.align		4
.L_27:
        /*0098*/ 	.byte	0x04, 0x36
        /*009a*/ 	.short	(.L_29 - .L_28)
.L_28:
        /*009c*/ 	.word	0x00000008
.L_29:


//--------------------- .nv.callgraph             --------------------------
	.section	.nv.callgraph,"",@"SHT_CUDA_CALLGRAPH"
	.align	4
	.sectionentsize	8
	.align		4
        /*0000*/ 	.word	0x00000000
	.align		4
        /*0004*/ 	.word	0xffffffff
	.align		4
        /*0008*/ 	.word	0x00000000
	.align		4
        /*000c*/ 	.word	0xfffffffe
	.align		4
        /*0010*/ 	.word	0x00000000
	.align		4
        /*0014*/ 	.word	0xfffffffd
	.align		4
        /*0018*/ 	.word	0x00000000
	.align		4
        /*001c*/ 	.word	0xfffffffc


//--------------------- .text.triton_poi_fused_add_convolution_2 --------------------------
	.section	.text.triton_poi_fused_add_convolution_2,"ax",@progbits
	.sectionflags	@"SHF_BARRIERS=1"
	.align	128
        .global         triton_poi_fused_add_convolution_2
        .type           triton_poi_fused_add_convolution_2,@function
        .size           triton_poi_fused_add_convolution_2,(.L_x_1 - triton_poi_fused_add_convolution_2)
        .other          triton_poi_fused_add_convolution_2,@"STO_CUDA_ENTRY STV_DEFAULT"
triton_poi_fused_add_convolution_2:
.text.triton_poi_fused_add_convolution_2:
[----:B------:R-:W-:Y:S01]  /*0000*/  LDC R1, c[0x0][0x28] ;  /* 0x00000a00ff017b82 */ /* 0x000fe20000000800 */
[----:B------:R-:W1:Y:S07]  /*0010*/  S2R R2, SR_TID.X ;  /* 0x0000000000027919 */ /* 0x000e6e0000002100 */
[----:B------:R-:W2:Y:S01]  /*0020*/  LDC.64 R12, c[0x0][0x210] ;  /* 0x00008400ff0c7b82 */ /* 0x000ea20000000a00 */
[----:B------:R-:W-:Y:S01]  /*0030*/  ULDC.64 UR6, c[0x0][0x208] ;  /* 0x0000820000067ab9 */ /* 0x000fe20000000a00 */
[----:B------:R-:W3:Y:S01]  /*0040*/  S2R R20, SR_CTAID.Y ;  /* 0x0000000000147919 */ /* 0x000ee20000002600 */
[----:B------:R-:W4:Y:S05]  /*0050*/  S2R R21, SR_CTAID.X ;  /* 0x0000000000157919 */ /* 0x000f2a0000002500 */
[----:B------:R-:W5:Y:S01]  /*0060*/  S2UR UR5, SR_CgaCtaId ;  /* 0x00000000000579c3 */ /* 0x000f620000008800 */
[----:B------:R-:W-:-:S07]  /*0070*/  UMOV UR4, 0x400 ;  /* 0x0000040000047882 */ /* 0x000fce0000000000 */
[----:B------:R-:W2:Y:S01]  /*0080*/  LDC.64 R24, c[0x0][0x218] ;  /* 0x00008600ff187b82 */ /* 0x000ea20000000a00 */
[----:B-1----:R-:W-:Y:S01]  /*0090*/  IMAD.SHL.U32 R0, R2, 0x4, RZ ;  /* 0x0000000402007824 */ /* 0x002fe200078e00ff */
[----:B------:R-:W-:Y:S02]  /*00a0*/  SHF.R.U32.HI R22, RZ, 0x6, R2 ;  /* 0x00000006ff167819 */ /* 0x000fe40000011602 */
[--C-:B---3--:R-:W-:Y:S02]  /*00b0*/  SHF.R.S32.HI R3, RZ, 0x17, R20.reuse ;  /* 0x00000017ff037819 */ /* 0x108fe40000011414 */
[----:B------:R-:W-:Y:S02]  /*00c0*/  LOP3.LUT R5, R0, 0xfc, RZ, 0xc0, !PT ;  /* 0x000000fc00057812 */ /* 0x000fe400078ec0ff */
[----:B------:R-:W-:Y:S02]  /*00d0*/  SGXT R3, R3, 0x1 ;  /* 0x000000010303781a */ /* 0x000fe40000000200 */
[----:B------:R-:W-:-:S02]  /*00e0*/  PRMT R4, R5, 0x6540, R20 ;  /* 0x0000654005047816 */ /* 0x000fc40000000014 */
[----:B----4-:R-:W-:Y:S02]  /*00f0*/  SHF.L.U32 R21, R21, 0x4, RZ ;  /* 0x0000000415157819 */ /* 0x010fe400000006ff */
[----:B------:R-:W-:Y:S02]  /*0100*/  LEA.HI R5, R3, R4, RZ, 0x8 ;  /* 0x0000000403057211 */ /* 0x000fe400078f40ff */
[----:B------:R-:W-:Y:S02]  /*0110*/  SGXT.U32 R22, R22, 0x2 ;  /* 0x000000021616781a */ /* 0x000fe40000000000 */
[C---:B------:R-:W-:Y:S01]  /*0120*/  LOP3.LUT R7, R5.reuse, 0xffffff00, RZ, 0xc0, !PT ;  /* 0xffffff0005077812 */ /* 0x040fe200078ec0ff */
[----:B------:R-:W-:Y:S01]  /*0130*/  IMAD.SHL.U32 R6, R5, 0x1000, RZ ;  /* 0x0000100005067824 */ /* 0x000fe200078e00ff */
[----:B------:R-:W-:-:S04]  /*0140*/  LOP3.LUT R5, R21, R22, RZ, 0xfc, !PT ;  /* 0x0000001615057212 */ /* 0x000fc800078efcff */
[----:B------:R-:W-:-:S04]  /*0150*/  LOP3.LUT R6, R6, 0xfff00000, RZ, 0xc0, !PT ;  /* 0xfff0000006067812 */ /* 0x000fc800078ec0ff */
[----:B------:R-:W-:-:S05]  /*0160*/  IADD3 R6, R6, R4, -R7 ;  /* 0x0000000406067210 */ /* 0x000fca0007ffe807 */
[----:B------:R-:W-:-:S04]  /*0170*/  IMAD R11, R5, 0x100, R6 ;  /* 0x00000100050b7824 */ /* 0x000fc800078e0206 */
[C---:B------:R-:W-:Y:S01]  /*0180*/  VIADD R9, R11.reuse, 0x400 ;  /* 0x000004000b097836 */ /* 0x040fe20000000000 */
[----:B------:R-:W-:Y:S01]  /*0190*/  IADD3 R17, R11, 0x800, RZ ;  /* 0x000008000b117810 */ /* 0x000fe20007ffe0ff */
[----:B--2---:R-:W-:-:S04]  /*01a0*/  IMAD.WIDE R4, R11, 0x4, R12 ;  /* 0x000000040b047825 */ /* 0x004fc800078e020c */
[--C-:B------:R-:W-:Y:S02]  /*01b0*/  IMAD.WIDE R8, R9, 0x4, R12.reuse ;  /* 0x0000000409087825 */ /* 0x100fe400078e020c */
[----:B------:R-:W2:Y:S02]  /*01c0*/  LDG.E.EL.128 R4, desc[UR6][R4.64] ;  /* 0x0000000604047981 */ /* 0x000ea4000c2e1d00 */
[----:B------:R-:W-:Y:S02]  /*01d0*/  VIADD R15, R11, 0xc00 ;  /* 0x00000c000b0f7836 */ /* 0x000fe40000000000 */
[--C-:B------:R-:W-:Y:S01]  /*01e0*/  IMAD.WIDE R16, R17, 0x4, R12.reuse ;  /* 0x0000000411107825 */ /* 0x100fe200078e020c */
[----:B------:R-:W3:Y:S03]  /*01f0*/  LDG.E.EL.128 R8, desc[UR6][R8.64] ;  /* 0x0000000608087981 */ /* 0x000ee6000c2e1d00 */
[----:B------:R-:W-:-:S02]  /*0200*/  IMAD.WIDE R12, R15, 0x4, R12 ;  /* 0x000000040f0c7825 */ /* 0x000fc400078e020c */
[----:B------:R-:W4:Y:S04]  /*0210*/  LDG.E.EL.128 R16, desc[UR6][R16.64] ;  /* 0x0000000610107981 */ /* 0x000f28000c2e1d00 */
[----:B------:R-:W3:Y:S01]  /*0220*/  LDG.E.EL.128 R12, desc[UR6][R12.64] ;  /* 0x000000060c0c7981 */ /* 0x000ee2000c2e1d00 */
[C---:B------:R-:W-:Y:S01]  /*0230*/  SHF.L.U32 R23, R2.reuse, 0x6, RZ ;  /* 0x0000000602177819 */ /* 0x040fe200000006ff */
[----:B-----5:R-:W-:Y:S01]  /*0240*/  UPRMT UR4, UR5, 0x654, UR4 ;  /* 0x0000065405047896 */ /* 0x020fe20008000004 */
[----:B------:R-:W-:Y:S02]  /*0250*/  PRMT R26, R2, 0x6540, R20 ;  /* 0x00006540021a7816 */ /* 0x000fe40000000014 */
[----:B------:R-:W-:Y:S02]  /*0260*/  LOP3.LUT R23, R23, 0xfc0, RZ, 0xc0, !PT ;  /* 0x00000fc017177812 */ /* 0x000fe400078ec0ff */
[----:B------:R-:W-:-:S02]  /*0270*/  LEA.HI R3, R3, R26, RZ, 0x8 ;  /* 0x0000001a03037211 */ /* 0x000fc400078f40ff */
[C---:B------:R-:W-:Y:S02]  /*0280*/  LOP3.LUT R28, R23.reuse, 0x10, RZ, 0xfc, !PT ;  /* 0x00000010171c7812 */ /* 0x040fe400078efcff */
[C---:B------:R-:W-:Y:S02]  /*0290*/  LOP3.LUT R29, R23.reuse, 0x20, RZ, 0xfc, !PT ;  /* 0x00000020171d7812 */ /* 0x040fe400078efcff */
[C---:B------:R-:W-:Y:S02]  /*02a0*/  LOP3.LUT R22, R23.reuse, R22, RZ, 0xfc, !PT ;  /* 0x0000001617167212 */ /* 0x040fe400078efcff */
[C---:B------:R-:W-:Y:S02]  /*02b0*/  LEA.HI R27, R23.reuse, UR4, RZ, 0x1e ;  /* 0x00000004171b7c11 */ /* 0x040fe4000f8ff0ff */
[----:B------:R-:W-:Y:S02]  /*02c0*/  LOP3.LUT R30, R23, 0x30, RZ, 0xfc, !PT ;  /* 0x00000030171e7812 */ /* 0x000fe400078efcff */
[----:B------:R-:W-:Y:S01]  /*02d0*/  LEA.HI R23, R28, UR4, RZ, 0x1e ;  /* 0x000000041c177c11 */ /* 0x000fe2000f8ff0ff */
[----:B------:R-:W-:Y:S01]  /*02e0*/  IMAD R27, R22, 0x4, R27 ;  /* 0x00000004161b7824 */ /* 0x000fe200078e021b */
[----:B------:R-:W-:-:S02]  /*02f0*/  LEA.HI R29, R29, UR4, RZ, 0x1e ;  /* 0x000000041d1d7c11 */ /* 0x000fc4000f8ff0ff */
[----:B------:R-:W-:Y:S02]  /*0300*/  LEA.HI R31, R30, UR4, RZ, 0x1e ;  /* 0x000000041e1f7c11 */ /* 0x000fe4000f8ff0ff */
[C---:B------:R-:W-:Y:S01]  /*0310*/  LEA R28, R22.reuse, R23, 0x2 ;  /* 0x00000017161c7211 */ /* 0x040fe200078e10ff */
[C---:B------:R-:W-:Y:S01]  /*0320*/  IMAD R23, R22.reuse, 0x4, R29 ;  /* 0x0000000416177824 */ /* 0x040fe200078e021d */
[----:B------:R-:W-:Y:S02]  /*0330*/  LEA R22, R22, R31, 0x2 ;  /* 0x0000001f16167211 */ /* 0x000fe400078e10ff */
[----:B------:R-:W-:-:S05]  /*0340*/  LOP3.LUT R3, R3, 0xffffff00, RZ, 0xc0, !PT ;  /* 0xffffff0003037812 */ /* 0x000fca00078ec0ff */
[----:B------:R-:W-:-:S04]  /*0350*/  IMAD.IADD R3, R26, 0x1, -R3 ;  /* 0x000000011a037824 */ /* 0x000fc800078e0a03 */
[----:B0-----:R-:W-:Y:S01]  /*0360*/  IMAD.WIDE R24, R3, 0x4, R24 ;  /* 0x0000000403187825 */ /* 0x001fe200078e0218 */
[----:B------:R-:W-:-:S04]  /*0370*/  SHF.R.U32.HI R3, RZ, 0x2, R2 ;  /* 0x00000002ff037819 */ /* 0x000fc80000011602 */
[----:B------:R-:W-:Y:S01]  /*0380*/  SGXT.U32 R3, R3, 0x6 ;  /* 0x000000060303781a */ /* 0x000fe20000000000 */
[----:B--2---:R-:W-:Y:S04]  /*0390*/  STS [R27], R4 ;  /* 0x000000041b007388 */ /* 0x004fe80000000800 */
[----:B------:R0:W-:Y:S04]  /*03a0*/  STS [R28+0x40], R5 ;  /* 0x000040051c007388 */ /* 0x0001e80000000800 */
[----:B------:R1:W-:Y:S04]  /*03b0*/  STS [R23+0x80], R6 ;  /* 0x0000800617007388 */ /* 0x0003e80000000800 */
[----:B------:R-:W-:Y:S01]  /*03c0*/  STS [R22+0xc0], R7 ;  /* 0x0000c00716007388 */ /* 0x000fe20000000800 */
[----:B0-----:R-:W0:Y:S03]  /*03d0*/  LDC.64 R4, c[0x0][0x220] ;  /* 0x00008800ff047b82 */ /* 0x001e260000000a00 */
[----:B---3--:R-:W-:Y:S04]  /*03e0*/  STS [R27+0x10], R8 ;  /* 0x000010081b007388 */ /* 0x008fe80000000800 */
[----:B------:R-:W-:Y:S04]  /*03f0*/  STS [R28+0x50], R9 ;  /* 0x000050091c007388 */ /* 0x000fe80000000800 */
[----:B------:R-:W-:Y:S04]  /*0400*/  STS [R23+0x90], R10 ;  /* 0x0000900a17007388 */ /* 0x000fe80000000800 */
[----:B------:R-:W-:Y:S04]  /*0410*/  STS [R22+0xd0], R11 ;  /* 0x0000d00b16007388 */ /* 0x000fe80000000800 */
[----:B----4-:R-:W-:Y:S04]  /*0420*/  STS [R27+0x20], R16 ;  /* 0x000020101b007388 */ /* 0x010fe80000000800 */
[----:B------:R-:W-:Y:S04]  /*0430*/  STS [R28+0x60], R17 ;  /* 0x000060111c007388 */ /* 0x000fe80000000800 */
[----:B------:R-:W-:Y:S04]  /*0440*/  STS [R23+0xa0], R18 ;  /* 0x0000a01217007388 */ /* 0x000fe80000000800 */
[----:B------:R-:W-:Y:S04]  /*0450*/  STS [R22+0xe0], R19 ;  /* 0x0000e01316007388 */ /* 0x000fe80000000800 */
[----:B------:R-:W-:Y:S04]  /*0460*/  STS [R27+0x30], R12 ;  /* 0x0000300c1b007388 */ /* 0x000fe80000000800 */
[----:B------:R-:W-:Y:S04]  /*0470*/  STS [R28+0x70], R13 ;  /* 0x0000700d1c007388 */ /* 0x000fe80000000800 */
[----:B------:R2:W-:Y:S04]  /*0480*/  STS [R23+0xb0], R14 ;  /* 0x0000b00e17007388 */ /* 0x0005e80000000800 */
[----:B------:R3:W-:Y:S01]  /*0490*/  STS [R22+0xf0], R15 ;  /* 0x0000f00f16007388 */ /* 0x0007e20000000800 */
[----:B------:R-:W-:Y:S06]  /*04a0*/  BAR.SYNC.DEFER_BLOCKING 0x0 ;  /* 0x0000000000007b1d */ /* 0x000fec0000010000 */
[----:B------:R4:W5:Y:S01]  /*04b0*/  LDG.E.EL R29, desc[UR6][R24.64] ;  /* 0x00000006181d7981 */ /* 0x000962000c2e1900 */
[----:B-1----:R-:W-:-:S02]  /*04c0*/  LOP3.LUT R6, R21, 0xc, R0, 0xf8, !PT ;  /* 0x0000000c15067812 */ /* 0x002fc400078ef800 */
[----:B------:R-:W-:Y:S02]  /*04d0*/  PRMT R21, R3, 0x6540, R20 ;  /* 0x0000654003157816 */ /* 0x000fe40000000014 */
[----:B------:R-:W-:-:S03]  /*04e0*/  SHF.L.U32 R20, R20, 0x8, RZ ;  /* 0x0000000814147819 */ /* 0x000fc600000006ff */
[----:B------:R-:W-:Y:S01]  /*04f0*/  IMAD R21, R21, 0x1000, R6 ;  /* 0x0000100015157824 */ /* 0x000fe200078e0206 */
[----:B--2---:R-:W-:-:S03]  /*0500*/  LOP3.LUT R23, R20, 0x40, R3, 0xfe, !PT ;  /* 0x0000004014177812 */ /* 0x004fc600078efe03 */
[----:B0-----:R-:W-:Y:S01]  /*0510*/  IMAD.WIDE R12, R21, 0x4, R4 ;  /* 0x00000004150c7825 */ /* 0x001fe200078e0204 */
[----:B----4-:R-:W-:Y:S02]  /*0520*/  LOP3.LUT R25, R20, 0x80, R3, 0xfe, !PT ;  /* 0x0000008014197812 */ /* 0x010fe400078efe03 */
[----:B------:R-:W-:Y:S02]  /*0530*/  LOP3.LUT R27, R20, 0xc0, R3, 0xfe, !PT ;  /* 0x000000c0141b7812 */ /* 0x000fe400078efe03 */
[-C--:B------:R-:W-:Y:S01]  /*0540*/  LEA R23, R23, R6.reuse, 0xc ;  /* 0x0000000617177211 */ /* 0x080fe200078e60ff */
[----:B---3--:R-:W2:Y:S01]  /*0550*/  LDG.E.EL.128 R12, desc[UR6][R12.64] ;  /* 0x000000060c0c7981 */ /* 0x008ea2000c2e1d00 */
[----:B------:R-:W-:Y:S01]  /*0560*/  IMAD R25, R25, 0x1000, R6 ;  /* 0x0000100019197824 */ /* 0x000fe200078e0206 */
[----:B------:R-:W-:Y:S02]  /*0570*/  LEA R27, R27, R6, 0xc ;  /* 0x000000061b1b7211 */ /* 0x000fe400078e60ff */
[----:B------:R-:W-:-:S04]  /*0580*/  IMAD.WIDE R16, R23, 0x4, R4 ;  /* 0x0000000417107825 */ /* 0x000fc800078e0204 */
[--C-:B------:R-:W-:Y:S02]  /*0590*/  IMAD.WIDE R8, R25, 0x4, R4.reuse ;  /* 0x0000000419087825 */ /* 0x100fe400078e0204 */
[----:B------:R-:W3:Y:S02]  /*05a0*/  LDG.E.EL.128 R16, desc[UR6][R16.64] ;  /* 0x0000000610107981 */ /* 0x000ee4000c2e1d00 */
[----:B------:R-:W-:Y:S02]  /*05b0*/  IMAD.WIDE R4, R27, 0x4, R4 ;  /* 0x000000041b047825 */ /* 0x000fe400078e0204 */
[----:B------:R-:W4:Y:S04]  /*05c0*/  LDG.E.EL.128 R8, desc[UR6][R8.64] ;  /* 0x0000000608087981 */ /* 0x000f28000c2e1d00 */
[----:B------:R-:W2:Y:S01]  /*05d0*/  LDG.E.EL.128 R4, desc[UR6][R4.64] ;  /* 0x0000000604047981 */ /* 0x000ea2000c2e1d00 */
[----:B------:R-:W-:-:S02]  /*05e0*/  LOP3.LUT R20, R0, 0x3fc, RZ, 0xc0, !PT ;  /* 0x000003fc00147812 */ /* 0x000fc400078ec0ff */
[----:B------:R-:W-:Y:S02]  /*05f0*/  LOP3.LUT R0, R2, 0xff, RZ, 0xc0, !PT ;  /* 0x000000ff02007812 */ /* 0x000fe400078ec0ff */
[C---:B------:R-:W-:Y:S02]  /*0600*/  LOP3.LUT R24, R20.reuse, 0x800, RZ, 0xfc, !PT ;  /* 0x0000080014187812 */ /* 0x040fe400078efcff */
[C---:B------:R-:W-:Y:S02]  /*0610*/  LOP3.LUT R22, R20.reuse, 0x400, RZ, 0xfc, !PT ;  /* 0x0000040014167812 */ /* 0x040fe400078efcff */
[----:B------:R-:W-:Y:S02]  /*0620*/  LOP3.LUT R26, R20, 0xc00, RZ, 0xfc, !PT ;  /* 0x00000c00141a7812 */ /* 0x000fe400078efcff */
[----:B------:R-:W-:Y:S02]  /*0630*/  SHF.R.U32.HI R24, RZ, 0x2, R24 ;  /* 0x00000002ff187819 */ /* 0x000fe40000011618 */
[----:B------:R-:W-:-:S02]  /*0640*/  SHF.R.U32.HI R22, RZ, 0x2, R22 ;  /* 0x00000002ff167819 */ /* 0x000fc40000011616 */
[----:B------:R-:W-:Y:S02]  /*0650*/  SHF.R.U32.HI R26, RZ, 0x2, R26 ;  /* 0x00000002ff1a7819 */ /* 0x000fe4000001161a */
[----:B------:R-:W-:Y:S02]  /*0660*/  LOP3.LUT R2, R2, 0xfc, RZ, 0xc0, !PT ;  /* 0x000000fc02027812 */ /* 0x000fe400078ec0ff */
[----:B------:R-:W-:Y:S02]  /*0670*/  LOP3.LUT R24, R24, 0x2fc, RZ, 0xc0, !PT ;  /* 0x000002fc18187812 */ /* 0x000fe400078ec0ff */
[----:B------:R-:W-:Y:S01]  /*0680*/  LOP3.LUT R22, R22, 0x1fc, RZ, 0xc0, !PT ;  /* 0x000001fc16167812 */ /* 0x000fe200078ec0ff */
[----:B------:R-:W-:Y:S01]  /*0690*/  VIADD R31, R2, UR4 ;  /* 0x00000004021f7c36 */ /* 0x000fe20008000000 */
[----:B------:R-:W-:Y:S01]  /*06a0*/  LOP3.LUT R26, R26, 0x3fc, RZ, 0xc0, !PT ;  /* 0x000003fc1a1a7812 */ /* 0x000fe200078ec0ff */
[----:B------:R-:W-:Y:S01]  /*06b0*/  VIADD R35, R24, UR4 ;  /* 0x0000000418237c36 */ /* 0x000fe20008000000 */
[----:B------:R-:W-:Y:S01]  /*06c0*/  IADD3 R33, R22, UR4, RZ ;  /* 0x0000000416217c10 */ /* 0x000fe2000fffe0ff */
[C---:B------:R-:W-:Y:S01]  /*06d0*/  IMAD R22, R20.reuse, 0x4, R31 ;  /* 0x0000000414167824 */ /* 0x040fe200078e021f */
[----:B------:R-:W-:Y:S01]  /*06e0*/  IADD3 R39, R26, UR4, RZ ;  /* 0x000000041a277c10 */ /* 0x000fe2000fffe0ff */
[C---:B------:R-:W-:Y:S01]  /*06f0*/  IMAD R37, R20.reuse, 0x4, R35 ;  /* 0x0000000414257824 */ /* 0x040fe200078e0223 */
[----:B------:R-:W-:-:S02]  /*0700*/  LEA R33, R20, R33, 0x2 ;  /* 0x0000002114217211 */ /* 0x000fc400078e10ff */
[----:B------:R-:W-:Y:S01]  /*0710*/  LEA R42, R20, R39, 0x2 ;  /* 0x00000027142a7211 */ /* 0x000fe200078e10ff */
[----:B------:R-:W-:Y:S01]  /*0720*/  LDS R2, [R22] ;  /* 0x0000000016027984 */ /* 0x000fe20000000800 */
[----:B------:R-:W-:Y:S02]  /*0730*/  LEA R44, R0, UR4, 0x3 ;  /* 0x00000004002c7c11 */ /* 0x000fe4000f8e18ff */
[C---:B------:R-:W-:Y:S01]  /*0740*/  LEA R41, R3.reuse, UR4, 0x3 ;  /* 0x0000000403297c11 */ /* 0x040fe2000f8e18ff */
[----:B------:R-:W-:Y:S04]  /*0750*/  LDS R38, [R22+0x4] ;  /* 0x0000040016267984 */ /* 0x000fe80000000800 */
[----:B------:R-:W-:Y:S04]  /*0760*/  LDS R39, [R22+0x8] ;  /* 0x0000080016277984 */ /* 0x000fe80000000800 */
[----:B------:R-:W-:Y:S04]  /*0770*/  LDS R40, [R22+0xc] ;  /* 0x00000c0016287984 */ /* 0x000fe80000000800 */
[----:B------:R-:W-:Y:S04]  /*0780*/  LDS R32, [R33+0x1000] ;  /* 0x0010000021207984 */ /* 0x000fe80000000800 */
[----:B------:R-:W-:Y:S04]  /*0790*/  LDS R34, [R33+0x1004] ;  /* 0x0010040021227984 */ /* 0x000fe80000000800 */
[----:B------:R-:W-:Y:S04]  /*07a0*/  LDS R35, [R33+0x1008] ;  /* 0x0010080021237984 */ /* 0x000fe80000000800 */
[----:B------:R0:W-:Y:S04]  /*07b0*/  LDS R36, [R33+0x100c] ;  /* 0x00100c0021247984 */ /* 0x0001e80000000800 */
[----:B------:R-:W-:Y:S04]  /*07c0*/  LDS R26, [R37+0x2000] ;  /* 0x00200000251a7984 */ /* 0x000fe80000000800 */
[----:B------:R-:W-:Y:S01]  /*07d0*/  LDS R28, [R37+0x2004] ;  /* 0x00200400251c7984 */ /* 0x000fe20000000800 */
[----:B0-----:R-:W-:-:S03]  /*07e0*/  LOP3.LUT R33, R3, 0x40, RZ, 0xfc, !PT ;  /* 0x0000004003217812 */ /* 0x001fc600078efcff */
[----:B------:R-:W-:Y:S04]  /*07f0*/  LDS R30, [R37+0x2008] ;  /* 0x00200800251e7984 */ /* 0x000fe80000000800 */
[----:B------:R0:W-:Y:S04]  /*0800*/  LDS R31, [R37+0x200c] ;  /* 0x00200c00251f7984 */ /* 0x0001e80000000800 */
[----:B------:R-:W-:Y:S04]  /*0810*/  LDS R0, [R42+0x3000] ;  /* 0x003000002a007984 */ /* 0x000fe80000000800 */
[----:B------:R-:W-:Y:S01]  /*0820*/  LDS R20, [R42+0x3004] ;  /* 0x003004002a147984 */ /* 0x000fe20000000800 */
[----:B0-----:R-:W-:-:S02]  /*0830*/  LEA R37, R33, UR4, 0x3 ;  /* 0x0000000421257c11 */ /* 0x001fc4000f8e18ff */
[C---:B------:R-:W-:Y:S01]  /*0840*/  LOP3.LUT R33, R3.reuse, 0x80, RZ, 0xfc, !PT ;  /* 0x0000008003217812 */ /* 0x040fe200078efcff */
[----:B------:R-:W-:Y:S01]  /*0850*/  LDS R22, [R42+0x3008] ;  /* 0x003008002a167984 */ /* 0x000fe20000000800 */
[----:B------:R-:W-:Y:S02]  /*0860*/  LOP3.LUT R3, R3, 0xc0, RZ, 0xfc, !PT ;  /* 0x000000c003037812 */ /* 0x000fe400078efcff */
[----:B------:R-:W-:Y:S01]  /*0870*/  LEA R33, R33, UR4, 0x3 ;  /* 0x0000000421217c11 */ /* 0x000fe2000f8e18ff */
[----:B------:R0:W-:Y:S01]  /*0880*/  LDS R24, [R42+0x300c] ;  /* 0x00300c002a187984 */ /* 0x0001e20000000800 */
[----:B------:R-:W-:Y:S01]  /*0890*/  BAR.SYNC.DEFER_BLOCKING 0x0 ;  /* 0x0000000000007b1d */ /* 0x000fe20000010000 */
[----:B0-----:R-:W-:-:S05]  /*08a0*/  LEA R42, R3, UR4, 0x3 ;  /* 0x00000004032a7c11 */ /* 0x001fca000f8e18ff */
[----:B-----5:R-:W-:Y:S02]  /*08b0*/  STS [R44], R29 ;  /* 0x0000001d2c007388 */ /* 0x020fe40000000800 */
[----:B------:R-:W-:Y:S06]  /*08c0*/  BAR.SYNC.DEFER_BLOCKING 0x0 ;  /* 0x0000000000007b1d */ /* 0x000fec0000010000 */
[----:B------:R-:W0:Y:S04]  /*08d0*/  LDS R41, [R41] ;  /* 0x0000000029297984 */ /* 0x000e280000000800 */
[----:B------:R-:W1:Y:S04]  /*08e0*/  LDS R37, [R37] ;  /* 0x0000000025257984 */ /* 0x000e680000000800 */
[----:B------:R-:W5:Y:S04]  /*08f0*/  LDS R29, [R42] ;  /* 0x000000002a1d7984 */ /* 0x000f680000000800 */
[----:B------:R-:W4:Y:S01]  /*0900*/  LDS R33, [R33] ;  /* 0x0000000021217984 */ /* 0x000f220000000800 */
[--C-:B0-----:R-:W-:Y:S01]  /*0910*/  FADD R3, R2, R41.reuse ;  /* 0x0000002902037221 */ /* 0x101fe20000000000 */
[--C-:B------:R-:W-:Y:S01]  /*0920*/  FADD R39, R39, R41.reuse ;  /* 0x0000002927277221 */ /* 0x100fe20000000000 */
[--C-:B------:R-:W-:Y:S01]  /*0930*/  FADD R38, R38, R41.reuse ;  /* 0x0000002926267221 */ /* 0x100fe20000000000 */
[----:B------:R-:W-:Y:S01]  /*0940*/  FADD R40, R40, R41 ;  /* 0x0000002928287221 */ /* 0x000fe20000000000 */
[----:B--2---:R-:W-:Y:S01]  /*0950*/  FADD R12, R12, R3 ;  /* 0x000000030c0c7221 */ /* 0x004fe20000000000 */
[----:B-1----:R-:W-:Y:S01]  /*0960*/  FADD R35, R35, R37 ;  /* 0x0000002523237221 */ /* 0x002fe20000000000 */
[----:B------:R-:W0:Y:S01]  /*0970*/  LDC.64 R2, c[0x0][0x228] ;  /* 0x00008a00ff027b82 */ /* 0x000e220000000a00 */
[----:B------:R-:W-:Y:S01]  /*0980*/  FADD R14, R14, R39 ;  /* 0x000000270e0e7221 */ /* 0x000fe20000000000 */
[----:B-----5:R-:W-:Y:S01]  /*0990*/  FADD R20, R20, R29 ;  /* 0x0000001d14147221 */ /* 0x020fe20000000000 */
[----:B---3--:R-:W-:Y:S01]  /*09a0*/  FADD R18, R18, R35 ;  /* 0x0000002312127221 */ /* 0x008fe20000000000 */
[--C-:B------:R-:W-:Y:S01]  /*09b0*/  FADD R39, R32, R37.reuse ;  /* 0x0000002520277221 */ /* 0x100fe20000000000 */
[--C-:B------:R-:W-:Y:S01]  /*09c0*/  FADD R34, R34, R37.reuse ;  /* 0x0000002522227221 */ /* 0x100fe20000000000 */
[----:B------:R-:W-:Y:S01]  /*09d0*/  FADD R36, R36, R37 ;  /* 0x0000002524247221 */ /* 0x000fe20000000000 */
[----:B----4-:R-:W-:Y:S01]  /*09e0*/  FADD R35, R26, R33 ;  /* 0x000000211a237221 */ /* 0x010fe20000000000 */
[----:B------:R-:W-:Y:S01]  /*09f0*/  FADD R24, R24, R29 ;  /* 0x0000001d18187221 */ /* 0x000fe20000000000 */
[--C-:B------:R-:W-:Y:S01]  /*0a00*/  FADD R28, R28, R33.reuse ;  /* 0x000000211c1c7221 */ /* 0x100fe20000000000 */
[--C-:B------:R-:W-:Y:S01]  /*0a10*/  FADD R37, R30, R33.reuse ;  /* 0x000000211e257221 */ /* 0x100fe20000000000 */
[----:B------:R-:W-:Y:S01]  /*0a20*/  FADD R26, R31, R33 ;  /* 0x000000211f1a7221 */ /* 0x000fe20000000000 */
[--C-:B------:R-:W-:Y:S01]  /*0a30*/  FADD R31, R0, R29.reuse ;  /* 0x0000001d001f7221 */ /* 0x100fe20000000000 */
[----:B------:R-:W-:Y:S01]  /*0a40*/  FADD R33, R22, R29 ;  /* 0x0000001d16217221 */ /* 0x000fe20000000000 */
        /* <DEDUP_REMOVED lines=10> */
[----:B0-----:R-:W-:-:S04]  /*0af0*/  IMAD.WIDE R20, R21, 0x4, R2 ;  /* 0x0000000415147825 */ /* 0x001fc800078e0202 */
[----:B------:R-:W-:Y:S01]  /*0b00*/  FADD R11, R11, R26 ;  /* 0x0000001a0b0b7221 */ /* 0x000fe20000000000 */
[----:B------:R-:W-:Y:S01]  /*0b10*/  FADD R4, R4, R31 ;  /* 0x0000001f04047221 */ /* 0x000fe20000000000 */
[----:B------:R-:W-:Y:S01]  /*0b20*/  FADD R6, R6, R33 ;  /* 0x0000002106067221 */ /* 0x000fe20000000000 */
[--C-:B------:R-:W-:Y:S01]  /*0b30*/  IMAD.WIDE R22, R23, 0x4, R2.reuse ;  /* 0x0000000417167825 */ /* 0x100fe200078e0202 */
[----:B------:R-:W-:Y:S03]  /*0b40*/  STG.E.128 desc[UR6][R20.64], R12 ;  /* 0x0000000c14007986 */ /* 0x000fe6000c101d06 */
[--C-:B------:R-:W-:Y:S01]  /*0b50*/  IMAD.WIDE R24, R25, 0x4, R2.reuse ;  /* 0x0000000419187825 */ /* 0x100fe200078e0202 */
[----:B------:R-:W-:Y:S03]  /*0b60*/  STG.E.128 desc[UR6][R22.64], R16 ;  /* 0x0000001016007986 */ /* 0x000fe6000c101d06 */
[----:B------:R-:W-:Y:S01]  /*0b70*/  IMAD.WIDE R2, R27, 0x4, R2 ;  /* 0x000000041b027825 */ /* 0x000fe200078e0202 */
[----:B------:R-:W-:Y:S04]  /*0b80*/  STG.E.128 desc[UR6][R24.64], R8 ;  /* 0x0000000818007986 */ /* 0x000fe8000c101d06 */
[----:B------:R-:W-:Y:S01]  /*0b90*/  STG.E.128 desc[UR6][R2.64], R4 ;  /* 0x0000000402007986 */ /* 0x000fe2000c101d06 */
[----:B------:R-:W-:Y:S05]  /*0ba0*/  EXIT ;  /* 0x000000000000794d */ /* 0x000fea0003800000 */
.L_x_0:
[----:B------:R-:W-:-:S00]  /*0bb0*/  BRA `(.L_x_0) ;  /* 0xfffffffc00fc7947 */ /* 0x000fc0000383ffff */
[----:B------:R-:W-:-:S00]  /*0bc0*/  NOP ;  /* 0x0000000000007918 */ /* 0x000fc00000000000 */
        /* <DEDUP_REMOVED lines=11> */
.L_x_1:


//--------------------- .nv.shared.triton_poi_fused_add_convolution_2 --------------------------
	.section	.nv.shared.triton_poi_fused_add_convolution_2,"aw",@nobits
	.sectionflags	@""
	.align	16
	.zero		1024


//--------------------- .nv.constant0.triton_poi_fused_add_convolution_2 --------------------------
	.section	.nv.constant0.triton_poi_fused_add_convolution_2,"a",@progbits
	.sectionflags	@""
	.align	4
.nv.constant0.triton_poi_fused_add_convolution_2:
	.zero		568
